//
// Generated by NVIDIA NVVM Compiler
//
// Compiler Build ID: CL-36424714
// Cuda compilation tools, release 13.0, V13.0.88
// Based on NVVM 20.0.0
//

.version 9.0
.target sm_100
.address_size 64

	// .globl	mandelbrot
.extern .func  (.param .b64 func_retval0) malloc
(
	.param .b64 malloc_param_0
)
;
.extern .func  (.param .b32 func_retval0) vprintf
(
	.param .b64 vprintf_param_0,
	.param .b64 vprintf_param_1
)
;
.global .align 4 .b8 precalc_xorwow_matrix[102400];
.global .align 4 .b8 precalc_xorwow_offset_matrix[102400];
.global .align 4 .b8 mrg32k3aM1[2304];
.global .align 4 .b8 mrg32k3aM2[2304];
.global .align 4 .b8 mrg32k3aM1SubSeq[2016];
.global .align 4 .b8 mrg32k3aM2SubSeq[2016];
.global .align 4 .b8 mrg32k3aM1Seq[2304];
.global .align 4 .b8 mrg32k3aM2Seq[2304];
.const .align 8 .b8 __cr_lgamma_table[72];
.global .align 1 .b8 $str[34] = {115, 105, 122, 101, 111, 102, 40, 99, 117, 114, 97, 110, 100, 83, 116, 97, 116, 101, 83, 111, 98, 111, 108, 51, 50, 95, 116, 41, 58, 32, 37, 100, 10};
.global .align 1 .b8 $str$1[41] = {105, 110, 105, 116, 32, 115, 111, 98, 111, 108, 68, 105, 114, 101, 99, 116, 105, 111, 110, 86, 101, 99, 116, 111, 114, 115, 32, 109, 97, 108, 108, 111, 99, 32, 102, 97, 105, 108, 101, 100};

.visible .entry mandelbrot(
	.param .u64 mandelbrot_param_0,
	.param .u64 mandelbrot_param_1,
	.param .u32 mandelbrot_param_2,
	.param .u32 mandelbrot_param_3,
	.param .f32 mandelbrot_param_4,
	.param .f32 mandelbrot_param_5,
	.param .f32 mandelbrot_param_6,
	.param .f32 mandelbrot_param_7,
	.param .u32 mandelbrot_param_8,
	.param .u64 .ptr .align 1 mandelbrot_param_9,
	.param .u64 mandelbrot_param_10,
	.param .u32 mandelbrot_param_11,
	.param .u64 .ptr .align 1 mandelbrot_param_12,
	.param .u32 mandelbrot_param_13
)
{
	.reg .pred 	%p<11>;
	.reg .b32 	%r<46>;
	.reg .b32 	%f<37>;
	.reg .b64 	%rd<9>;

	ld.param.u64 	%rd2, [mandelbrot_param_0];
	ld.param.u32 	%r12, [mandelbrot_param_2];
	ld.param.u32 	%r17, [mandelbrot_param_3];
	ld.param.f32 	%f15, [mandelbrot_param_4];
	ld.param.f32 	%f16, [mandelbrot_param_5];
	ld.param.f32 	%f17, [mandelbrot_param_6];
	ld.param.f32 	%f18, [mandelbrot_param_7];
	ld.param.u32 	%r14, [mandelbrot_param_8];
	ld.param.u64 	%rd3, [mandelbrot_param_10];
	ld.param.u32 	%r15, [mandelbrot_param_11];
	ld.param.u64 	%rd4, [mandelbrot_param_12];
	ld.param.u32 	%r16, [mandelbrot_param_13];
	mov.u32 	%r18, %ntid.x;
	mov.u32 	%r19, %ctaid.x;
	mov.u32 	%r20, %tid.x;
	mad.lo.s32 	%r1, %r18, %r19, %r20;
	mov.u32 	%r21, %ntid.y;
	mov.u32 	%r22, %ctaid.y;
	mov.u32 	%r23, %tid.y;
	mad.lo.s32 	%r24, %r21, %r22, %r23;
	setp.ge.s32 	%p1, %r1, %r12;
	setp.ge.s32 	%p2, %r24, %r17;
	or.pred  	%p3, %p1, %p2;
	@%p3 bra 	$L__BB0_8;
	sub.f32 	%f19, %f17, %f15;
	cvt.rn.f32.s32 	%f20, %r12;
	div.rn.f32 	%f1, %f19, %f20;
	sub.f32 	%f21, %f18, %f16;
	cvt.rn.f32.u32 	%f22, %r17;
	div.rn.f32 	%f2, %f21, %f22;
	mad.lo.s32 	%r3, %r12, %r24, %r1;
	setp.lt.s32 	%p4, %r16, 1;
	mov.b32 	%r45, 0;
	@%p4 bra 	$L__BB0_7;
	setp.lt.s32 	%p5, %r14, 1;
	@%p5 bra 	$L__BB0_7;
	cvta.to.global.u64 	%rd1, %rd4;
	mul.lo.s32 	%r4, %r16, %r3;
	cvt.rn.f32.u32 	%f3, %r24;
	cvt.rn.f32.s32 	%f4, %r1;
	mov.b32 	%r42, 0;
	mov.u32 	%r45, %r42;
$L__BB0_4:
	shr.u32 	%r29, %r42, 1;
	add.s32 	%r30, %r29, %r4;
	mul.wide.s32 	%rd5, %r30, 4;
	add.s64 	%rd6, %rd1, %rd5;
	ld.global.f32 	%f24, [%rd6];
	shl.b32 	%r31, %r16, 1;
	and.b32  	%r32, %r31, -4;
	cvt.u64.u32 	%rd7, %r32;
	add.s64 	%rd8, %rd6, %rd7;
	ld.global.f32 	%f25, [%rd8];
	add.f32 	%f26, %f24, %f4;
	fma.rn.f32 	%f5, %f1, %f26, %f15;
	add.f32 	%f27, %f25, %f3;
	mul.f32 	%f28, %f2, %f27;
	sub.f32 	%f6, %f18, %f28;
	mov.b32 	%r44, 0;
	mov.f32 	%f33, 0f00000000;
	mov.f32 	%f34, %f33;
	mov.f32 	%f35, %f33;
	mov.f32 	%f36, %f33;
$L__BB0_5:
	sub.f32 	%f29, %f34, %f33;
	add.f32 	%f11, %f5, %f29;
	add.f32 	%f30, %f36, %f36;
	fma.rn.f32 	%f35, %f30, %f35, %f6;
	add.s32 	%r44, %r44, 1;
	setp.lt.s32 	%p6, %r44, %r14;
	mul.f32 	%f34, %f11, %f11;
	mul.f32 	%f33, %f35, %f35;
	add.f32 	%f31, %f34, %f33;
	setp.lt.f32 	%p7, %f31, 0f40800000;
	and.pred  	%p8, %p6, %p7;
	mov.f32 	%f36, %f11;
	@%p8 bra 	$L__BB0_5;
	add.s32 	%r45, %r44, %r45;
	add.s32 	%r42, %r42, 1;
	setp.ne.s32 	%p9, %r42, %r16;
	@%p9 bra 	$L__BB0_4;
$L__BB0_7:
	div.s32 	%r33, %r45, %r16;
	rem.s32 	%r34, %r33, %r15;
	not.b32 	%r35, %r34;
	add.s32 	%r36, %r15, %r35;
	shl.b32 	%r37, %r36, 2;
	mov.b32 	%r38, 0;
	suld.b.2d.b32.trap {%r39}, [%rd3, {%r37, %r38}];
	setp.eq.s32 	%p10, %r33, %r14;
	selp.b32 	%r40, -16777216, %r39, %p10;
	shl.b32 	%r41, %r1, 2;
	sust.b.2d.b32.trap 	[%rd2, {%r41, %r24}], {%r40};
$L__BB0_8:
	ret;

}
	// .globl	init
.visible .entry init()
{
	.local .align 8 .b8 	__local_depot1[8];
	.reg .b64 	%SP;
	.reg .b64 	%SPL;
	.reg .pred 	%p<7>;
	.reg .b32 	%r<16>;
	.reg .b64 	%rd<13>;

	mov.u64 	%SPL, __local_depot1;
	cvta.local.u64 	%SP, %SPL;
	mov.u32 	%r1, %ntid.x;
	mov.u32 	%r2, %ctaid.x;
	mul.lo.s32 	%r3, %r1, %r2;
	mov.u32 	%r4, %tid.x;
	mov.u32 	%r5, %ntid.y;
	mov.u32 	%r6, %ctaid.y;
	mul.lo.s32 	%r7, %r5, %r6;
	mov.u32 	%r8, %tid.y;
	neg.s32 	%r9, %r4;
	setp.ne.s32 	%p1, %r3, %r9;
	or.b32  	%r10, %r7, %r8;
	setp.ne.s32 	%p2, %r10, 0;
	or.pred  	%p3, %p1, %p2;
	@%p3 bra 	$L__BB1_3;
	add.u64 	%rd1, %SP, 0;
	add.u64 	%rd2, %SPL, 0;
	{ // callseq 0, 0
	.param .b64 param0;
	st.param.b64 	[param0], 32768;
	.param .b64 retval0;
	call.uni (retval0), 
	malloc, 
	(
	param0
	);
	ld.param.b64 	%rd3, [retval0];
	} // callseq 0
	{ // callseq 1, 0
	.param .b64 param0;
	st.param.b64 	[param0], 1146880;
	.param .b64 retval0;
	call.uni (retval0), 
	malloc, 
	(
	param0
	);
	ld.param.b64 	%rd5, [retval0];
	} // callseq 1
	mov.b64 	%rd8, 140;
	st.local.u64 	[%rd2], %rd8;
	mov.u64 	%rd9, $str;
	cvta.global.u64 	%rd10, %rd9;
	{ // callseq 2, 0
	.param .b64 param0;
	st.param.b64 	[param0], %rd10;
	.param .b64 param1;
	st.param.b64 	[param1], %rd1;
	.param .b32 retval0;
	call.uni (retval0), 
	vprintf, 
	(
	param0, 
	param1
	);
	ld.param.b32 	%r12, [retval0];
	} // callseq 2
	setp.ne.s64 	%p4, %rd3, 0;
	setp.ne.s64 	%p5, %rd5, 0;
	and.pred  	%p6, %p4, %p5;
	@%p6 bra 	$L__BB1_3;
	mov.u64 	%rd11, $str$1;
	cvta.global.u64 	%rd12, %rd11;
	{ // callseq 3, 0
	.param .b64 param0;
	st.param.b64 	[param0], %rd12;
	.param .b64 param1;
	st.param.b64 	[param1], 0;
	.param .b32 retval0;
	call.uni (retval0), 
	vprintf, 
	(
	param0, 
	param1
	);
	ld.param.b32 	%r14, [retval0];
	} // callseq 3
$L__BB1_3:
	ret;

}


// ===== COMPILED SASS (sm_100) =====

	.target	sm_100

	.elftype	@"ET_EXEC"


//--------------------- .note.nv.tkinfo           --------------------------
	.section	.note.nv.tkinfo,"",@"SHT_NOTE"
	.sectionflags	@"SHF_NOTE_NV_TKINFO"
	.tkinfo
        /*0018*/ 	.word	0x00000002
        /*0030*/ 	.string	""
        /*0030*/ 	.string	"ptxas"
        /*0030*/ 	.string	"Cuda compilation tools, release 13.0, V13.0.88"
        /*0030*/ 	.string	"Build cuda_13.0.r13.0/compiler.36424714_0"
        /*0030*/ 	.string	"-arch sm_100 -m 64 "



//--------------------- .note.nv.cuinfo           --------------------------
	.section	.note.nv.cuinfo,"",@"SHT_NOTE"
	.sectionflags	@"SHF_NOTE_NV_CUINFO"
        /*0018*/ 	.short	0x0002
        /*001a*/ 	.short	0x0064
        /*001c*/ 	.short	0x0082
	.zero		2


//--------------------- .nv.info                  --------------------------
	.section	.nv.info,"",@"SHT_CUDA_INFO"
	.align	4


	//----- nvinfo : EIATTR_REGCOUNT
	.align		4
        /*0000*/ 	.byte	0x04, 0x2f
        /*0002*/ 	.short	(.L_12 - .L_11)
	.align		4
.L_11:
        /*0004*/ 	.word	index@(mandelbrot)
        /*0008*/ 	.word	0x00000015


	//----- nvinfo : EIATTR_FRAME_SIZE
	.align		4
.L_12:
        /*000c*/ 	.byte	0x04, 0x11
        /*000e*/ 	.short	(.L_14 - .L_13)
	.align		4
.L_13:
        /*0010*/ 	.word	index@($__internal_0_$__cuda_sm3x_div_rn_noftz_f32_slowpath)
        /*0014*/ 	.word	0x00000000


	//----- nvinfo : EIATTR_FRAME_SIZE
	.align		4
.L_14:
        /*0018*/ 	.byte	0x04, 0x11
        /*001a*/ 	.short	(.L_16 - .L_15)
	.align		4
.L_15:
        /*001c*/ 	.word	index@(mandelbrot)
        /*0020*/ 	.word	0x00000000


	//----- nvinfo : EIATTR_REGCOUNT
	.align		4
.L_16:
        /*0024*/ 	.byte	0x04, 0x2f
        /*0026*/ 	.short	(.L_18 - .L_17)
	.align		4
.L_17:
        /*0028*/ 	.word	index@(init)
        /*002c*/ 	.word	0x0000001b


	//----- nvinfo : EIATTR_FRAME_SIZE
	.align		4
.L_18:
        /*0030*/ 	.byte	0x04, 0x11
        /*0032*/ 	.short	(.L_20 - .L_19)
	.align		4
.L_19:
        /*0034*/ 	.word	index@(init)
        /*0038*/ 	.word	0x00000008


	//----- nvinfo : EIATTR_MIN_STACK_SIZE
	.align		4
.L_20:
        /*003c*/ 	.byte	0x04, 0x12
        /*003e*/ 	.short	(.L_22 - .L_21)
	.align		4
.L_21:
        /*0040*/ 	.word	index@(init)
        /*0044*/ 	.word	0x00000008


	//----- nvinfo : EIATTR_MIN_STACK_SIZE
	.align		4
.L_22:
        /*0048*/ 	.byte	0x04, 0x12
        /*004a*/ 	.short	(.L_24 - .L_23)
	.align		4
.L_23:
        /*004c*/ 	.word	index@(mandelbrot)
        /*0050*/ 	.word	0x00000000
.L_24:


//--------------------- .nv.compat                --------------------------
	.section	.nv.compat,"",@"SHT_CUDA_COMPAT_INFO"
	.align	4
        /*0000*/ 	.byte	0x02, 0x09, 0x00, 0x00, 0x02, 0x02, 0x02, 0x00, 0x02, 0x05, 0x05, 0x00, 0x03, 0x07, 0x01, 0x01
        /*0010*/ 	.byte	0x02, 0x03, 0x00, 0x00, 0x02, 0x06, 0x01, 0x00, 0x04, 0x0b, 0x08, 0x00, 0x01, 0x00, 0x00, 0x00
        /*0020*/ 	.byte	0x00, 0x00, 0x00, 0x00


//--------------------- .nv.info.init             --------------------------
	.section	.nv.info.init,"",@"SHT_CUDA_INFO"
	.sectionflags	@""
	.align	4


	//----- nvinfo : EIATTR_CUDA_API_VERSION
	.align		4
        /*0000*/ 	.byte	0x04, 0x37
        /*0002*/ 	.short	(.L_26 - .L_25)
.L_25:
        /*0004*/ 	.word	0x00000082


	//----- nvinfo : EIATTR_SPARSE_MMA_MASK
	.align		4
.L_26:
        /*0008*/ 	.byte	0x03, 0x50
        /*000a*/ 	.short	0x0000


	//----- nvinfo : EIATTR_MAXREG_COUNT
	.align		4
        /*000c*/ 	.byte	0x03, 0x1b
        /*000e*/ 	.short	0x00ff


	//----- nvinfo : EIATTR_EXTERNS
	.align		4
        /*0010*/ 	.byte	0x04, 0x0f
        /*0012*/ 	.short	(.L_28 - .L_27)


	//   ....[0]....
	.align		4
.L_27:
        /*0014*/ 	.word	index@(malloc)


	//   ....[1]....
	.align		4
        /*0018*/ 	.word	index@(vprintf)


	//----- nvinfo : EIATTR_MERCURY_ISA_VERSION
	.align		4
.L_28:
        /*001c*/ 	.byte	0x03, 0x5f
        /*001e*/ 	.short	0x0101


	//----- nvinfo : EIATTR_VRC_CTA_INIT_COUNT
	.align		4
        /*0020*/ 	.byte	0x02, 0x4a
	.zero		1
	.zero		1


	//----- nvinfo : EIATTR_SYSCALL_OFFSETS
	.align		4
        /*0024*/ 	.byte	0x04, 0x46
        /*0026*/ 	.short	(.L_30 - .L_29)


	//   ....[0]....
.L_29:
        /*0028*/ 	.word	0x00000170


	//   ....[1]....
        /*002c*/ 	.word	0x000001e0


	//   ....[2]....
        /*0030*/ 	.word	0x000002c0


	//   ....[3]....
        /*0034*/ 	.word	0x00000380


	//----- nvinfo : EIATTR_EXIT_INSTR_OFFSETS
	.align		4
.L_30:
        /*0038*/ 	.byte	0x04, 0x1c
        /*003a*/ 	.short	(.L_32 - .L_31)


	//   ....[0]....
.L_31:
        /*003c*/ 	.word	0x00000110


	//   ....[1]....
        /*0040*/ 	.word	0x00000310


	//   ....[2]....
        /*0044*/ 	.word	0x00000390


	//----- nvinfo : EIATTR_CRS_STACK_SIZE
	.align		4
.L_32:
        /*0048*/ 	.byte	0x04, 0x1e
        /*004a*/ 	.short	(.L_34 - .L_33)
.L_33:
        /*004c*/ 	.word	0x00000000


	//----- nvinfo : EIATTR_SW_WAR
	.align		4
.L_34:
        /*0050*/ 	.byte	0x04, 0x36
        /*0052*/ 	.short	(.L_36 - .L_35)
.L_35:
        /*0054*/ 	.word	0x00000008
.L_36:


//--------------------- .nv.info.mandelbrot       --------------------------
	.section	.nv.info.mandelbrot,"",@"SHT_CUDA_INFO"
	.sectionflags	@""
	.align	4


	//----- nvinfo : EIATTR_CUDA_API_VERSION
	.align		4
        /*0000*/ 	.byte	0x04, 0x37
        /*0002*/ 	.short	(.L_38 - .L_37)
.L_37:
        /*0004*/ 	.word	0x00000082


	//----- nvinfo : EIATTR_KPARAM_INFO
	.align		4
.L_38:
        /*0008*/ 	.byte	0x04, 0x17
        /*000a*/ 	.short	(.L_40 - .L_39)
.L_39:
        /*000c*/ 	.word	0x00000000
        /*0010*/ 	.short	0x000d
        /*0012*/ 	.short	0x0050
        /*0014*/ 	.byte	0x00, 0xf0, 0x11, 0x00


	//----- nvinfo : EIATTR_KPARAM_INFO
	.align		4
.L_40:
        /*0018*/ 	.byte	0x04, 0x17
        /*001a*/ 	.short	(.L_42 - .L_41)
.L_41:
        /*001c*/ 	.word	0x00000000
        /*0020*/ 	.short	0x000c
        /*0022*/ 	.short	0x0048
        /*0024*/ 	.byte	0x00, 0xf5, 0x21, 0x00


	//----- nvinfo : EIATTR_KPARAM_INFO
	.align		4
.L_42:
        /*0028*/ 	.byte	0x04, 0x17
        /*002a*/ 	.short	(.L_44 - .L_43)
.L_43:
        /*002c*/ 	.word	0x00000000
        /*0030*/ 	.short	0x000b
        /*0032*/ 	.short	0x0040
        /*0034*/ 	.byte	0x00, 0xf0, 0x11, 0x00


	//----- nvinfo : EIATTR_KPARAM_INFO
	.align		4
.L_44:
        /*0038*/ 	.byte	0x04, 0x17
        /*003a*/ 	.short	(.L_46 - .L_45)
.L_45:
        /*003c*/ 	.word	0x00000000
        /*0040*/ 	.short	0x000a
        /*0042*/ 	.short	0x0038
        /*0044*/ 	.byte	0x00, 0xf0, 0x21, 0x00


	//----- nvinfo : EIATTR_KPARAM_INFO
	.align		4
.L_46:
        /*0048*/ 	.byte	0x04, 0x17
        /*004a*/ 	.short	(.L_48 - .L_47)
.L_47:
        /*004c*/ 	.word	0x00000000
        /*0050*/ 	.short	0x0009
        /*0052*/ 	.short	0x0030
        /*0054*/ 	.byte	0x00, 0xf5, 0x21, 0x00


	//----- nvinfo : EIATTR_KPARAM_INFO
	.align		4
.L_48:
        /*0058*/ 	.byte	0x04, 0x17
        /*005a*/ 	.short	(.L_50 - .L_49)
.L_49:
        /*005c*/ 	.word	0x00000000
        /*0060*/ 	.short	0x0008
        /*0062*/ 	.short	0x0028
        /*0064*/ 	.byte	0x00, 0xf0, 0x11, 0x00


	//----- nvinfo : EIATTR_KPARAM_INFO
	.align		4
.L_50:
        /*0068*/ 	.byte	0x04, 0x17
        /*006a*/ 	.short	(.L_52 - .L_51)
.L_51:
        /*006c*/ 	.word	0x00000000
        /*0070*/ 	.short	0x0007
        /*0072*/ 	.short	0x0024
        /*0074*/ 	.byte	0x00, 0xf0, 0x11, 0x00


	//----- nvinfo : EIATTR_KPARAM_INFO
	.align		4
.L_52:
        /*0078*/ 	.byte	0x04, 0x17
        /*007a*/ 	.short	(.L_54 - .L_53)
.L_53:
        /*007c*/ 	.word	0x00000000
        /*0080*/ 	.short	0x0006
        /*0082*/ 	.short	0x0020
        /*0084*/ 	.byte	0x00, 0xf0, 0x11, 0x00


	//----- nvinfo : EIATTR_KPARAM_INFO
	.align		4
.L_54:
        /*0088*/ 	.byte	0x04, 0x17
        /*008a*/ 	.short	(.L_56 - .L_55)
.L_55:
        /*008c*/ 	.word	0x00000000
        /*0090*/ 	.short	0x0005
        /*0092*/ 	.short	0x001c
        /*0094*/ 	.byte	0x00, 0xf0, 0x11, 0x00


	//----- nvinfo : EIATTR_KPARAM_INFO
	.align		4
.L_56:
        /*0098*/ 	.byte	0x04, 0x17
        /*009a*/ 	.short	(.L_58 - .L_57)
.L_57:
        /*009c*/ 	.word	0x00000000
        /*00a0*/ 	.short	0x0004
        /*00a2*/ 	.short	0x0018
        /*00a4*/ 	.byte	0x00, 0xf0, 0x11, 0x00


	//----- nvinfo : EIATTR_KPARAM_INFO
	.align		4
.L_58:
        /*00a8*/ 	.byte	0x04, 0x17
        /*00aa*/ 	.short	(.L_60 - .L_59)
.L_59:
        /*00ac*/ 	.word	0x00000000
        /*00b0*/ 	.short	0x0003
        /*00b2*/ 	.short	0x0014
        /*00b4*/ 	.byte	0x00, 0xf0, 0x11, 0x00


	//----- nvinfo : EIATTR_KPARAM_INFO
	.align		4
.L_60:
        /*00b8*/ 	.byte	0x04, 0x17
        /*00ba*/ 	.short	(.L_62 - .L_61)
.L_61:
        /*00bc*/ 	.word	0x00000000
        /*00c0*/ 	.short	0x0002
        /*00c2*/ 	.short	0x0010
        /*00c4*/ 	.byte	0x00, 0xf0, 0x11, 0x00


	//----- nvinfo : EIATTR_KPARAM_INFO
	.align		4
.L_62:
        /*00c8*/ 	.byte	0x04, 0x17
        /*00ca*/ 	.short	(.L_64 - .L_63)
.L_63:
        /*00cc*/ 	.word	0x00000000
        /*00d0*/ 	.short	0x0001
        /*00d2*/ 	.short	0x0008
        /*00d4*/ 	.byte	0x00, 0xf0, 0x21, 0x00


	//----- nvinfo : EIATTR_KPARAM_INFO
	.align		4
.L_64:
        /*00d8*/ 	.byte	0x04, 0x17
        /*00da*/ 	.short	(.L_66 - .L_65)
.L_65:
        /*00dc*/ 	.word	0x00000000
        /*00e0*/ 	.short	0x0000
        /*00e2*/ 	.short	0x0000
        /*00e4*/ 	.byte	0x00, 0xf0, 0x21, 0x00


	//----- nvinfo : EIATTR_SPARSE_MMA_MASK
	.align		4
.L_66:
        /*00e8*/ 	.byte	0x03, 0x50
        /*00ea*/ 	.short	0x0000


	//----- nvinfo : EIATTR_MAXREG_COUNT
	.align		4
        /*00ec*/ 	.byte	0x03, 0x1b
        /*00ee*/ 	.short	0x00ff


	//----- nvinfo : EIATTR_MERCURY_ISA_VERSION
	.align		4
        /*00f0*/ 	.byte	0x03, 0x5f
        /*00f2*/ 	.short	0x0101


	//----- nvinfo : EIATTR_VRC_CTA_INIT_COUNT
	.align		4
        /*00f4*/ 	.byte	0x02, 0x4a
	.zero		1
	.zero		1


	//----- nvinfo : EIATTR_EXIT_INSTR_OFFSETS
	.align		4
        /*00f8*/ 	.byte	0x04, 0x1c
        /*00fa*/ 	.short	(.L_68 - .L_67)


	//   ....[0]....
.L_67:
        /*00fc*/ 	.word	0x000000c0


	//   ....[1]....
        /*0100*/ 	.word	0x000009c0


	//----- nvinfo : EIATTR_CRS_STACK_SIZE
	.align		4
.L_68:
        /*0104*/ 	.byte	0x04, 0x1e
        /*0106*/ 	.short	(.L_70 - .L_69)
.L_69:
        /*0108*/ 	.word	0x00000000


	//----- nvinfo : EIATTR_CBANK_PARAM_SIZE
	.align		4
.L_70:
        /*010c*/ 	.byte	0x03, 0x19
        /*010e*/ 	.short	0x0054


	//----- nvinfo : EIATTR_PARAM_CBANK
	.align		4
        /*0110*/ 	.byte	0x04, 0x0a
        /*0112*/ 	.short	(.L_72 - .L_71)
	.align		4
.L_71:
        /*0114*/ 	.word	index@(.nv.constant0.mandelbrot)
        /*0118*/ 	.short	0x0380
        /*011a*/ 	.short	0x0054


	//----- nvinfo : EIATTR_SW_WAR
	.align		4
.L_72:
        /*011c*/ 	.byte	0x04, 0x36
        /*011e*/ 	.short	(.L_74 - .L_73)
.L_73:
        /*0120*/ 	.word	0x00000008
.L_74:


//--------------------- .nv.callgraph             --------------------------
	.section	.nv.callgraph,"",@"SHT_CUDA_CALLGRAPH"
	.align	4
	.sectionentsize	8
	.align		4
        /*0000*/ 	.word	0x00000000
	.align		4
        /*0004*/ 	.word	0xffffffff
	.align		4
        /*0008*/ 	.word	index@(init)
	.align		4
        /*000c*/ 	.word	index@(vprintf)
	.align		4
        /*0010*/ 	.word	index@(init)
	.align		4
        /*0014*/ 	.word	index@(malloc)
	.align		4
        /*0018*/ 	.word	0x00000000
	.align		4
        /*001c*/ 	.word	0xfffffffe
	.align		4
        /*0020*/ 	.word	0x00000000
	.align		4
        /*0024*/ 	.word	0xfffffffd
	.align		4
        /*0028*/ 	.word	0x00000000
	.align		4
        /*002c*/ 	.word	0xfffffffc


//--------------------- .nv.constant4             --------------------------
	.section	.nv.constant4,"a",@progbits
	.align	8
	.align		8
.nv.constant4:
        /*0000*/ 	.dword	malloc
	.align		8
        /*0008*/ 	.dword	vprintf
	.align		8
        /*0010*/ 	.dword	precalc_xorwow_matrix
	.align		8
        /*0018*/ 	.dword	precalc_xorwow_offset_matrix
	.align		8
        /*0020*/ 	.dword	mrg32k3aM1
	.align		8
        /*0028*/ 	.dword	mrg32k3aM2
	.align		8
        /*0030*/ 	.dword	mrg32k3aM1SubSeq
	.align		8
        /*0038*/ 	.dword	mrg32k3aM2SubSeq
	.align		8
        /*0040*/ 	.dword	mrg32k3aM1Seq
	.align		8
        /*0048*/ 	.dword	mrg32k3aM2Seq
	.align		8
        /*0050*/ 	.dword	$str
	.align		8
        /*0058*/ 	.dword	$str$1


//--------------------- .nv.constant3             --------------------------
	.section	.nv.constant3,"a",@progbits
	.align	8
.nv.constant3:
	.type		__cr_lgamma_table,@object
	.size		__cr_lgamma_table,(.L_8 - __cr_lgamma_table)
__cr_lgamma_table:
        /*0000*/ 	.byte	0x00, 0x00, 0x00, 0x00, 0x00, 0x00, 0x00, 0x00, 0x00, 0x00, 0x00, 0x00, 0x00, 0x00, 0x00, 0x00
        /*0010*/ 	.byte	0xef, 0x39, 0xfa, 0xfe, 0x42, 0x2e, 0xe6, 0x3f, 0x02, 0x20, 0x2a, 0xfa, 0x0b, 0xab, 0xfc, 0x3f
        /*0020*/ 	.byte	0xf9, 0x2c, 0x92, 0x7c, 0xa7, 0x6c, 0x09, 0x40, 0xc9, 0x79, 0x44, 0x3c, 0x64, 0x26, 0x13, 0x40
        /*0030*/ 	.byte	0xca, 0x01, 0xcf, 0x3a, 0x27, 0x51, 0x1a, 0x40, 0x30, 0xcc, 0x2d, 0xf3, 0xe1, 0x0c, 0x21, 0x40
        /*0040*/ 	.byte	0x0d, 0xb7, 0xfc, 0x82, 0x8e, 0x35, 0x25, 0x40
.L_8:


//--------------------- .text.init                --------------------------
	.section	.text.init,"ax",@progbits
	.align	128
        .global         init
        .type           init,@function
        .size           init,(.L_x_21 - init)
        .other          init,@"STO_CUDA_ENTRY STV_DEFAULT"
init:
.text.init:
[----:B------:R-:W0:Y:S01]  /*0000*/  LDC R1, c[0x0][0x37c] ;  /* 0x0000df00ff017b82 */ /* 0x000e220000000800 */
[----:B------:R-:W1:Y:S07]  /*0010*/  S2R R0, SR_TID.X ;  /* 0x0000000000007919 */ /* 0x000e6e0000002100 */
[----:B------:R-:W2:Y:S01]  /*0020*/  S2UR UR7, SR_CTAID.Y ;  /* 0x00000000000779c3 */ /* 0x000ea20000002600 */
[----:B------:R-:W3:Y:S01]  /*0030*/  LDCU UR9, c[0x0][0x2fc] ;  /* 0x00005f80ff0977ac */ /* 0x000ee20008000800 */
[----:B0-----:R-:W-:Y:S01]  /*0040*/  VIADD R1, R1, 0xfffffff8 ;  /* 0xfffffff801017836 */ /* 0x001fe20000000000 */
[----:B------:R-:W0:Y:S01]  /*0050*/  S2R R2, SR_TID.Y ;  /* 0x0000000000027919 */ /* 0x000e220000002200 */
[----:B------:R-:W4:Y:S04]  /*0060*/  LDCU UR4, c[0x0][0x360] ;  /* 0x00006c00ff0477ac */ /* 0x000f280008000800 */
[----:B------:R-:W4:Y:S01]  /*0070*/  S2UR UR6, SR_CTAID.X ;  /* 0x00000000000679c3 */ /* 0x000f220000002500 */
[----:B------:R-:W2:Y:S01]  /*0080*/  LDCU UR5, c[0x0][0x364] ;  /* 0x00006c80ff0577ac */ /* 0x000ea20008000800 */
[----:B------:R-:W5:Y:S01]  /*0090*/  LDCU UR8, c[0x0][0x2f8] ;  /* 0x00005f00ff0877ac */ /* 0x000f620008000800 */
[----:B--2---:R-:W-:Y:S01]  /*00a0*/  UIMAD UR5, UR5, UR7, URZ ;  /* 0x00000007050572a4 */ /* 0x004fe2000f8e02ff */
[----:B-1----:R-:W-:Y:S01]  /*00b0*/  IMAD.MOV R0, RZ, RZ, -R0 ;  /* 0x000000ffff007224 */ /* 0x002fe200078e0a00 */
[----:B----4-:R-:W-:Y:S01]  /*00c0*/  UIMAD UR4, UR4, UR6, URZ ;  /* 0x00000006040472a4 */ /* 0x010fe2000f8e02ff */
[----:B-----5:R-:W-:-:S03]  /*00d0*/  IADD3 R17, P1, PT, R1, UR8, RZ ;  /* 0x0000000801117c10 */ /* 0x020fc6000ff3e0ff */
[----:B0-----:R-:W-:Y:S02]  /*00e0*/  LOP3.LUT P0, RZ, R2, UR5, RZ, 0xfc, !PT ;  /* 0x0000000502ff7c12 */ /* 0x001fe4000f80fcff */
[----:B---3--:R-:W-:Y:S02]  /*00f0*/  IMAD.X R16, RZ, RZ, UR9, P1 ;  /* 0x00000009ff107e24 */ /* 0x008fe400088e06ff */
[----:B------:R-:W-:-:S13]  /*0100*/  ISETP.NE.OR P0, PT, R0, UR4, P0 ;  /* 0x0000000400007c0c */ /* 0x000fda0008705670 */
[----:B------:R-:W-:Y:S05]  /*0110*/  @P0 EXIT ;  /* 0x000000000000094d */ /* 0x000fea0003800000 */
[----:B------:R-:W-:Y:S01]  /*0120*/  MOV R2, 0x0 ;  /* 0x0000000000027802 */ /* 0x000fe20000000f00 */
[----:B------:R-:W-:Y:S02]  /*0130*/  HFMA2 R5, -RZ, RZ, 0, 0 ;  /* 0x00000000ff057431 */ /* 0x000fe400000001ff */
[----:B------:R-:W-:Y:S01]  /*0140*/  IMAD.MOV.U32 R4, RZ, RZ, 0x8000 ;  /* 0x00008000ff047424 */ /* 0x000fe200078e00ff */
[----:B------:R0:W1:Y:S06]  /*0150*/  LDC.64 R6, c[0x4][R2] ;  /* 0x0100000002067b82 */ /* 0x00006c0000000a00 */
[----:B------:R-:W-:-:S07]  /*0160*/  LEPC R20, `(.L_x_0) ;  /* 0x000000001014794e */ /* 0x000fce0000000000 */
[----:B01----:R-:W-:Y:S05]  /*0170*/  CALL.ABS.NOINC R6 ;  /* 0x0000000006007343 */ /* 0x003fea0003c00000 */
.L_x_0:
[----:B------:R-:W0:Y:S01]  /*0180*/  LDC.64 R2, c[0x4][R2] ;  /* 0x0100000002027b82 */ /* 0x000e220000000a00 */
[----:B------:R-:W-:Y:S02]  /*0190*/  IMAD.MOV.U32 R19, RZ, RZ, R5 ;  /* 0x000000ffff137224 */ /* 0x000fe400078e0005 */
[----:B------:R-:W-:Y:S02]  /*01a0*/  HFMA2 R5, -RZ, RZ, 0, 0 ;  /* 0x00000000ff057431 */ /* 0x000fe400000001ff */
[----:B------:R-:W-:Y:S02]  /*01b0*/  IMAD.MOV.U32 R18, RZ, RZ, R4 ;  /* 0x000000ffff127224 */ /* 0x000fe400078e0004 */
[----:B------:R-:W-:-:S07]  /*01c0*/  IMAD.MOV.U32 R4, RZ, RZ, 0x118000 ;  /* 0x00118000ff047424 */ /* 0x000fce00078e00ff */
[----:B------:R-:W-:-:S07]  /*01d0*/  LEPC R20, `(.L_x_1) ;  /* 0x000000001014794e */ /* 0x000fce0000000000 */
[----:B0-----:R-:W-:Y:S05]  /*01e0*/  CALL.ABS.NOINC R2 ;  /* 0x0000000002007343 */ /* 0x001fea0003c00000 */
.L_x_1:
[----:B------:R-:W-:Y:S01]  /*01f0*/  IMAD.MOV.U32 R8, RZ, RZ, 0x8c ;  /* 0x0000008cff087424 */ /* 0x000fe200078e00ff */
[----:B------:R-:W-:Y:S01]  /*0200*/  MOV R22, 0x8 ;  /* 0x0000000800167802 */ /* 0x000fe20000000f00 */
[----:B------:R-:W-:Y:S01]  /*0210*/  IMAD.MOV.U32 R9, RZ, RZ, 0x0 ;  /* 0x00000000ff097424 */ /* 0x000fe200078e00ff */
[----:B------:R-:W0:Y:S01]  /*0220*/  LDCU.64 UR4, c[0x4][0x50] ;  /* 0x01000a00ff0477ac */ /* 0x000e220008000a00 */
[----:B------:R-:W-:Y:S01]  /*0230*/  IMAD.MOV.U32 R23, RZ, RZ, R4 ;  /* 0x000000ffff177224 */ /* 0x000fe200078e0004 */
[----:B------:R1:W2:Y:S01]  /*0240*/  LDC.64 R2, c[0x4][R22] ;  /* 0x0100000016027b82 */ /* 0x0002a20000000a00 */
[----:B------:R-:W-:Y:S01]  /*0250*/  MOV R24, R5 ;  /* 0x0000000500187202 */ /* 0x000fe20000000f00 */
[----:B------:R1:W-:Y:S01]  /*0260*/  STL.64 [R1], R8 ;  /* 0x0000000801007387 */ /* 0x0003e20000100a00 */
[----:B------:R-:W-:Y:S01]  /*0270*/  IMAD.MOV.U32 R6, RZ, RZ, R17 ;  /* 0x000000ffff067224 */ /* 0x000fe200078e0011 */
[----:B------:R-:W-:Y:S01]  /*0280*/  MOV R7, R16 ;  /* 0x0000001000077202 */ /* 0x000fe20000000f00 */
[----:B0-----:R-:W-:-:S02]  /*0290*/  IMAD.U32 R4, RZ, RZ, UR4 ;  /* 0x00000004ff047e24 */ /* 0x001fc4000f8e00ff */
[----:B-1----:R-:W-:-:S07]  /*02a0*/  IMAD.U32 R5, RZ, RZ, UR5 ;  /* 0x00000005ff057e24 */ /* 0x002fce000f8e00ff */
[----:B------:R-:W-:-:S07]  /*02b0*/  LEPC R20, `(.L_x_2) ;  /* 0x000000001014794e */ /* 0x000fce0000000000 */
[----:B--2---:R-:W-:Y:S05]  /*02c0*/  CALL.ABS.NOINC R2 ;  /* 0x0000000002007343 */ /* 0x004fea0003c00000 */
.L_x_2:
[----:B------:R-:W-:Y:S02]  /*02d0*/  ISETP.NE.U32.AND P1, PT, R23, RZ, PT ;  /* 0x000000ff1700720c */ /* 0x000fe40003f25070 */
[----:B------:R-:W-:Y:S02]  /*02e0*/  ISETP.NE.U32.AND P0, PT, R18, RZ, PT ;  /* 0x000000ff1200720c */ /* 0x000fe40003f05070 */
[----:B------:R-:W-:Y:S02]  /*02f0*/  ISETP.NE.AND.EX P1, PT, R24, RZ, PT, P1 ;  /* 0x000000ff1800720c */ /* 0x000fe40003f25310 */
[----:B------:R-:W-:-:S13]  /*0300*/  ISETP.NE.AND.EX P0, PT, R19, RZ, PT, P0 ;  /* 0x000000ff1300720c */ /* 0x000fda0003f05300 */
[----:B------:R-:W-:Y:S05]  /*0310*/  @P1 EXIT P0 ;  /* 0x000000000000194d */ /* 0x000fea0000000000 */
[----:B------:R-:W0:Y:S01]  /*0320*/  LDC.64 R22, c[0x4][R22] ;  /* 0x0100000016167b82 */ /* 0x000e220000000a00 */
[----:B------:R-:W1:Y:S01]  /*0330*/  LDCU.64 UR4, c[0x4][0x58] ;  /* 0x01000b00ff0477ac */ /* 0x000e620008000a00 */
[----:B------:R-:W-:Y:S01]  /*0340*/  CS2R R6, SRZ ;  /* 0x0000000000067805 */ /* 0x000fe2000001ff00 */
[----:B-1----:R-:W-:Y:S02]  /*0350*/  IMAD.U32 R4, RZ, RZ, UR4 ;  /* 0x00000004ff047e24 */ /* 0x002fe4000f8e00ff */
[----:B------:R-:W-:-:S07]  /*0360*/  IMAD.U32 R5, RZ, RZ, UR5 ;  /* 0x00000005ff057e24 */ /* 0x000fce000f8e00ff */
[----:B------:R-:W-:-:S07]  /*0370*/  LEPC R20, `(.L_x_3) ;  /* 0x000000001014794e */ /* 0x000fce0000000000 */
[----:B0-----:R-:W-:Y:S05]  /*0380*/  CALL.ABS.NOINC R22 ;  /* 0x0000000016007343 */ /* 0x001fea0003c00000 */
.L_x_3:
[----:B------:R-:W-:Y:S05]  /*0390*/  EXIT ;  /* 0x000000000000794d */ /* 0x000fea0003800000 */
.L_x_4:
[----:B------:R-:W-:-:S00]  /*03a0*/  BRA `(.L_x_4) ;  /* 0xfffffffc00fc7947 */ /* 0x000fc0000383ffff */
[----:B------:R-:W-:-:S00]  /*03b0*/  NOP ;  /* 0x0000000000007918 */ /* 0x000fc00000000000 */
        /* <DEDUP_REMOVED lines=12> */
.L_x_21:


//--------------------- .text.mandelbrot          --------------------------
	.section	.text.mandelbrot,"ax",@progbits
	.align	128
        .global         mandelbrot
        .type           mandelbrot,@function
        .size           mandelbrot,(.L_x_20 - mandelbrot)
        .other          mandelbrot,@"STO_CUDA_ENTRY STV_DEFAULT"
mandelbrot:
.text.mandelbrot:
[----:B------:R-:W-:Y:S01]  /*0000*/  LDC R1, c[0x0][0x37c] ;  /* 0x0000df00ff017b82 */ /* 0x000fe20000000800 */
[----:B------:R-:W0:Y:S01]  /*0010*/  S2R R5, SR_CTAID.Y ;  /* 0x0000000000057919 */ /* 0x000e220000002600 */
[----:B------:R-:W1:Y:S01]  /*0020*/  LDCU UR4, c[0x0][0x360] ;  /* 0x00006c00ff0477ac */ /* 0x000e620008000800 */
[----:B------:R-:W0:Y:S01]  /*0030*/  S2R R0, SR_TID.Y ;  /* 0x0000000000007919 */ /* 0x000e220000002200 */
[----:B------:R-:W0:Y:S01]  /*0040*/  LDCU UR5, c[0x0][0x364] ;  /* 0x00006c80ff0577ac */ /* 0x000e220008000800 */
[----:B------:R-:W1:Y:S01]  /*0050*/  S2R R4, SR_CTAID.X ;  /* 0x0000000000047919 */ /* 0x000e620000002500 */
[----:B------:R-:W2:Y:S01]  /*0060*/  LDCU.64 UR6, c[0x0][0x390] ;  /* 0x00007200ff0677ac */ /* 0x000ea20008000a00 */
[----:B------:R-:W1:Y:S01]  /*0070*/  S2R R3, SR_TID.X ;  /* 0x0000000000037919 */ /* 0x000e620000002100 */
[----:B0-----:R-:W-:-:S05]  /*0080*/  IMAD R5, R5, UR5, R0 ;  /* 0x0000000505057c24 */ /* 0x001fca000f8e0200 */
[----:B--2---:R-:W-:Y:S01]  /*0090*/  ISETP.GE.AND P0, PT, R5, UR7, PT ;  /* 0x0000000705007c0c */ /* 0x004fe2000bf06270 */
[----:B-1----:R-:W-:-:S05]  /*00a0*/  IMAD R4, R4, UR4, R3 ;  /* 0x0000000404047c24 */ /* 0x002fca000f8e0203 */
[----:B------:R-:W-:-:S13]  /*00b0*/  ISETP.GE.OR P0, PT, R4, UR6, P0 ;  /* 0x0000000604007c0c */ /* 0x000fda0008706670 */
[----:B------:R-:W-:Y:S05]  /*00c0*/  @P0 EXIT ;  /* 0x000000000000094d */ /* 0x000fea0003800000 */
[----:B------:R-:W0:Y:S01]  /*00d0*/  LDC R0, c[0x0][0x398] ;  /* 0x0000e600ff007b82 */ /* 0x000e220000000800 */
[----:B------:R-:W0:Y:S01]  /*00e0*/  LDCU UR4, c[0x0][0x3a0] ;  /* 0x00007400ff0477ac */ /* 0x000e220008000800 */
[----:B------:R-:W-:-:S04]  /*00f0*/  I2FP.F32.S32 R3, UR6 ;  /* 0x0000000600037c45 */ /* 0x000fc80008201400 */
[----:B------:R-:W1:Y:S02]  /*0100*/  MUFU.RCP R2, R3 ;  /* 0x0000000300027308 */ /* 0x000e640000001000 */
[----:B-1----:R-:W-:Y:S01]  /*0110*/  FFMA R7, -R3, R2, 1 ;  /* 0x3f80000003077423 */ /* 0x002fe20000000102 */
[----:B0-----:R-:W-:-:S03]  /*0120*/  FADD R0, -R0, UR4 ;  /* 0x0000000400007e21 */ /* 0x001fc60008000100 */
[----:B------:R-:W-:Y:S02]  /*0130*/  FFMA R7, R2, R7, R2 ;  /* 0x0000000702077223 */ /* 0x000fe40000000002 */
[----:B------:R-:W0:Y:S02]  /*0140*/  FCHK P0, R0, R3 ;  /* 0x0000000300007302 */ /* 0x000e240000000000 */
[----:B------:R-:W-:-:S04]  /*0150*/  FFMA R2, R0, R7, RZ ;  /* 0x0000000700027223 */ /* 0x000fc800000000ff */
[----:B------:R-:W-:-:S04]  /*0160*/  FFMA R6, -R3, R2, R0 ;  /* 0x0000000203067223 */ /* 0x000fc80000000100 */
[----:B------:R-:W-:Y:S01]  /*0170*/  FFMA R2, R7, R6, R2 ;  /* 0x0000000607027223 */ /* 0x000fe20000000002 */
[----:B0-----:R-:W-:Y:S06]  /*0180*/  @!P0 BRA `(.L_x_5) ;  /* 0x00000000000c8947 */ /* 0x001fec0003800000 */
[----:B------:R-:W-:-:S07]  /*0190*/  MOV R6, 0x1b0 ;  /* 0x000001b000067802 */ /* 0x000fce0000000f00 */
[----:B------:R-:W-:Y:S05]  /*01a0*/  CALL.REL.NOINC `($__internal_0_$__cuda_sm3x_div_rn_noftz_f32_slowpath) ;  /* 0x0000000800087944 */ /* 0x000fea0003c00000 */
[----:B------:R-:W-:-:S07]  /*01b0*/  IMAD.MOV.U32 R2, RZ, RZ, R0 ;  /* 0x000000ffff027224 */ /* 0x000fce00078e0000 */
.L_x_5:
[----:B------:R-:W0:Y:S01]  /*01c0*/  LDCU UR4, c[0x0][0x394] ;  /* 0x00007280ff0477ac */ /* 0x000e220008000800 */
[----:B------:R-:W1:Y:S01]  /*01d0*/  LDC R0, c[0x0][0x39c] ;  /* 0x0000e700ff007b82 */ /* 0x000e620000000800 */
[----:B0-----:R-:W-:Y:S01]  /*01e0*/  I2FP.F32.U32 R3, UR4 ;  /* 0x0000000400037c45 */ /* 0x001fe20008201000 */
[----:B------:R-:W1:Y:S03]  /*01f0*/  LDCU UR4, c[0x0][0x3a4] ;  /* 0x00007480ff0477ac */ /* 0x000e660008000800 */
[----:B------:R-:W0:Y:S01]  /*0200*/  MUFU.RCP R6, R3 ;  /* 0x0000000300067308 */ /* 0x000e220000001000 */
[----:B-1----:R-:W-:Y:S01]  /*0210*/  FADD R0, -R0, UR4 ;  /* 0x0000000400007e21 */ /* 0x002fe20008000100 */
[----:B0-----:R-:W-:-:S06]  /*0220*/  FFMA R7, -R3, R6, 1 ;  /* 0x3f80000003077423 */ /* 0x001fcc0000000106 */
[----:B------:R-:W0:Y:S01]  /*0230*/  FCHK P0, R0, R3 ;  /* 0x0000000300007302 */ /* 0x000e220000000000 */
[----:B------:R-:W-:-:S04]  /*0240*/  FFMA R7, R6, R7, R6 ;  /* 0x0000000706077223 */ /* 0x000fc80000000006 */
[----:B------:R-:W-:-:S04]  /*0250*/  FFMA R6, R0, R7, RZ ;  /* 0x0000000700067223 */ /* 0x000fc800000000ff */
[----:B------:R-:W-:-:S04]  /*0260*/  FFMA R8, -R3, R6, R0 ;  /* 0x0000000603087223 */ /* 0x000fc80000000100 */
[----:B------:R-:W-:Y:S01]  /*0270*/  FFMA R6, R7, R8, R6 ;  /* 0x0000000807067223 */ /* 0x000fe20000000006 */
[----:B0-----:R-:W-:Y:S06]  /*0280*/  @!P0 BRA `(.L_x_6) ;  /* 0x00000000000c8947 */ /* 0x001fec0003800000 */
[----:B------:R-:W-:-:S07]  /*0290*/  MOV R6, 0x2b0 ;  /* 0x000002b000067802 */ /* 0x000fce0000000f00 */
[----:B------:R-:W-:Y:S05]  /*02a0*/  CALL.REL.NOINC `($__internal_0_$__cuda_sm3x_div_rn_noftz_f32_slowpath) ;  /* 0x0000000400c87944 */ /* 0x000fea0003c00000 */
[----:B------:R-:W-:-:S07]  /*02b0*/  IMAD.MOV.U32 R6, RZ, RZ, R0 ;  /* 0x000000ffff067224 */ /* 0x000fce00078e0000 */
.L_x_6:
[----:B------:R-:W0:Y:S01]  /*02c0*/  LDCU UR4, c[0x0][0x3d0] ;  /* 0x00007a00ff0477ac */ /* 0x000e220008000800 */
[----:B------:R-:W-:Y:S01]  /*02d0*/  IMAD.MOV.U32 R3, RZ, RZ, RZ ;  /* 0x000000ffff037224 */ /* 0x000fe200078e00ff */
[----:B------:R-:W1:Y:S01]  /*02e0*/  LDCU UR5, c[0x0][0x3a8] ;  /* 0x00007500ff0577ac */ /* 0x000e620008000800 */
[----:B0-----:R-:W-:Y:S02]  /*02f0*/  IMAD.U32 R0, RZ, RZ, UR4 ;  /* 0x00000004ff007e24 */ /* 0x001fe4000f8e00ff */
[----:B-1----:R-:W-:-:S03]  /*0300*/  IMAD.U32 R10, RZ, RZ, UR5 ;  /* 0x00000005ff0a7e24 */ /* 0x002fc6000f8e00ff */
[----:B------:R-:W-:Y:S02]  /*0310*/  ISETP.GE.AND P0, PT, R0, 0x1, PT ;  /* 0x000000010000780c */ /* 0x000fe40003f06270 */
[----:B------:R-:W-:-:S04]  /*0320*/  ISETP.GE.AND P1, PT, R10, 0x1, PT ;  /* 0x000000010a00780c */ /* 0x000fc80003f26270 */
[----:B------:R-:W-:-:S13]  /*0330*/  PLOP3.LUT P0, PT, P0, P1, PT, 0x2f, 0xf2 ;  /* 0x0000000000f2781c */ /* 0x000fda0000702577 */
[----:B------:R-:W-:Y:S05]  /*0340*/  @P0 BRA `(.L_x_7) ;  /* 0x0000000000b80947 */ /* 0x000fea0003800000 */
[----:B------:R-:W0:Y:S01]  /*0350*/  LDCU UR4, c[0x0][0x390] ;  /* 0x00007200ff0477ac */ /* 0x000e220008000800 */
[----:B------:R-:W-:Y:S01]  /*0360*/  HFMA2 R3, -RZ, RZ, 0, 0 ;  /* 0x00000000ff037431 */ /* 0x000fe200000001ff */
[----:B------:R-:W-:Y:S02]  /*0370*/  I2FP.F32.U32 R7, R5 ;  /* 0x0000000500077245 */ /* 0x000fe40000201000 */
[----:B------:R-:W-:Y:S01]  /*0380*/  I2FP.F32.S32 R8, R4 ;  /* 0x0000000400087245 */ /* 0x000fe20000201400 */
[----:B------:R-:W1:Y:S01]  /*0390*/  LDCU.64 UR6, c[0x0][0x358] ;  /* 0x00006b00ff0677ac */ /* 0x000e620008000a00 */
[----:B0-----:R-:W-:Y:S01]  /*03a0*/  IMAD R9, R5, UR4, R4 ;  /* 0x0000000405097c24 */ /* 0x001fe2000f8e0204 */
[----:B------:R-:W-:-:S06]  /*03b0*/  UMOV UR4, URZ ;  /* 0x000000ff00047c82 */ /* 0x000fcc0008000000 */
.L_x_10:
[----:B------:R-:W0:Y:S01]  /*03c0*/  LDC R0, c[0x0][0x3d0] ;  /* 0x0000f400ff007b82 */ /* 0x000e220000000800 */
[----:B------:R-:W-:Y:S01]  /*03d0*/  USHF.R.U32.HI UR5, URZ, 0x1, UR4 ;  /* 0x00000001ff057899 */ /* 0x000fe20008011604 */
[----:B------:R-:W2:Y:S01]  /*03e0*/  LDCU UR8, c[0x0][0x3a4] ;  /* 0x00007480ff0877ac */ /* 0x000ea20008000800 */
[----:B------:R-:W3:Y:S05]  /*03f0*/  LDCU UR9, c[0x0][0x3a8] ;  /* 0x00007500ff0977ac */ /* 0x000eea0008000800 */
[----:B------:R-:W4:Y:S01]  /*0400*/  LDC.64 R10, c[0x0][0x3c8] ;  /* 0x0000f200ff0a7b82 */ /* 0x000f220000000a00 */
[----:B0-----:R-:W-:-:S03]  /*0410*/  IMAD R13, R9, R0, UR5 ;  /* 0x00000005090d7e24 */ /* 0x001fc6000f8e0200 */
[----:B------:R-:W0:Y:S01]  /*0420*/  LDCU UR5, c[0x0][0x398] ;  /* 0x00007300ff0577ac */ /* 0x000e220008000800 */
[----:B------:R-:W-:Y:S02]  /*0430*/  IMAD.SHL.U32 R12, R0, 0x2, RZ ;  /* 0x00000002000c7824 */ /* 0x000fe400078e00ff */
[----:B----4-:R-:W-:-:S03]  /*0440*/  IMAD.WIDE R10, R13, 0x4, R10 ;  /* 0x000000040d0a7825 */ /* 0x010fc600078e020a */
[----:B------:R-:W-:-:S04]  /*0450*/  LOP3.LUT R13, R12, 0xfffffffc, RZ, 0xc0, !PT ;  /* 0xfffffffc0c0d7812 */ /* 0x000fc800078ec0ff */
[----:B------:R-:W-:-:S05]  /*0460*/  IADD3 R12, P0, PT, R10, R13, RZ ;  /* 0x0000000d0a0c7210 */ /* 0x000fca0007f1e0ff */
[----:B------:R-:W-:Y:S02]  /*0470*/  IMAD.X R13, RZ, RZ, R11, P0 ;  /* 0x000000ffff0d7224 */ /* 0x000fe400000e060b */
[----:B-1----:R-:W4:Y:S04]  /*0480*/  LDG.E R11, desc[UR6][R10.64] ;  /* 0x000000060a0b7981 */ /* 0x002f28000c1e1900 */
[----:B------:R-:W2:Y:S01]  /*0490*/  LDG.E R12, desc[UR6][R12.64] ;  /* 0x000000060c0c7981 */ /* 0x000ea2000c1e1900 */
[----:B------:R-:W-:Y:S01]  /*04a0*/  UIADD3 UR4, UPT, UPT, UR4, 0x1, URZ ;  /* 0x0000000104047890 */ /* 0x000fe2000fffe0ff */
[----:B------:R-:W-:Y:S01]  /*04b0*/  BSSY.RECONVERGENT B0, `(.L_x_8) ;  /* 0x0000015000007945 */ /* 0x000fe20003800200 */
[----:B------:R-:W-:Y:S01]  /*04c0*/  IMAD.MOV.U32 R14, RZ, RZ, RZ ;  /* 0x000000ffff0e7224 */ /* 0x000fe200078e00ff */
[----:B------:R-:W-:-:S03]  /*04d0*/  CS2R R16, SRZ ;  /* 0x0000000000107805 */ /* 0x000fc6000001ff00 */
[----:B------:R-:W-:Y:S01]  /*04e0*/  ISETP.NE.AND P1, PT, R0, UR4, PT ;  /* 0x0000000400007c0c */ /* 0x000fe2000bf25270 */
[----:B----4-:R-:W-:Y:S01]  /*04f0*/  FADD R15, R8, R11 ;  /* 0x0000000b080f7221 */ /* 0x010fe20000000000 */
[----:B--2---:R-:W-:Y:S01]  /*0500*/  FADD R11, R7, R12 ;  /* 0x0000000c070b7221 */ /* 0x004fe20000000000 */
[----:B------:R-:W-:Y:S02]  /*0510*/  CS2R R12, SRZ ;  /* 0x00000000000c7805 */ /* 0x000fe4000001ff00 */
[----:B0-----:R-:W-:Y:S01]  /*0520*/  FFMA R15, R15, R2, UR5 ;  /* 0x000000050f0f7e23 */ /* 0x001fe20008000002 */
[----:B---3--:R-:W-:-:S07]  /*0530*/  FFMA R18, R11, -R6, UR8 ;  /* 0x000000080b127e23 */ /* 0x008fce0008000806 */
.L_x_9:
[----:B------:R-:W-:Y:S01]  /*0540*/  FADD R16, R17, -R16 ;  /* 0x8000001011107221 */ /* 0x000fe20000000000 */
[----:B------:R-:W-:Y:S01]  /*0550*/  FADD R11, R13, R13 ;  /* 0x0000000d0d0b7221 */ /* 0x000fe20000000000 */
[----:B------:R-:W-:Y:S01]  /*0560*/  VIADD R14, R14, 0x1 ;  /* 0x000000010e0e7836 */ /* 0x000fe20000000000 */
[----:B------:R-:W-:Y:S01]  /*0570*/  MOV R10, UR9 ;  /* 0x00000009000a7c02 */ /* 0x000fe20008000f00 */
[----:B------:R-:W-:Y:S01]  /*0580*/  FADD R13, R15, R16 ;  /* 0x000000100f0d7221 */ /* 0x000fe20000000000 */
[----:B------:R-:W-:Y:S02]  /*0590*/  FFMA R12, R11, R12, R18 ;  /* 0x0000000c0b0c7223 */ /* 0x000fe40000000012 */
[----:B------:R-:W-:Y:S01]  /*05a0*/  ISETP.GE.AND P0, PT, R14, R10, PT ;  /* 0x0000000a0e00720c */ /* 0x000fe20003f06270 */
[----:B------:R-:W-:Y:S01]  /*05b0*/  FMUL R17, R13, R13 ;  /* 0x0000000d0d117220 */ /* 0x000fe20000400000 */
[----:B------:R-:W-:-:S04]  /*05c0*/  FMUL R16, R12, R12 ;  /* 0x0000000c0c107220 */ /* 0x000fc80000400000 */
[----:B------:R-:W-:-:S05]  /*05d0*/  FADD R11, R17, R16 ;  /* 0x00000010110b7221 */ /* 0x000fca0000000000 */
[----:B------:R-:W-:-:S13]  /*05e0*/  FSETP.LT.AND P2, PT, R11, 4, PT ;  /* 0x408000000b00780b */ /* 0x000fda0003f41000 */
[----:B------:R-:W-:Y:S05]  /*05f0*/  @!P0 BRA P2, `(.L_x_9) ;  /* 0xfffffffc00d08947 */ /* 0x000fea000103ffff */
[----:B------:R-:W-:Y:S05]  /*0600*/  BSYNC.RECONVERGENT B0 ;  /* 0x0000000000007941 */ /* 0x000fea0003800200 */
.L_x_8:
[----:B------:R-:W-:Y:S01]  /*0610*/  IMAD.IADD R3, R14, 0x1, R3 ;  /* 0x000000010e037824 */ /* 0x000fe200078e0203 */
[----:B------:R-:W-:Y:S06]  /*0620*/  @P1 BRA `(.L_x_10) ;  /* 0xfffffffc00641947 */ /* 0x000fec000383ffff */
.L_x_7:
[-C--:B------:R-:W-:Y:S01]  /*0630*/  IABS R12, R0.reuse ;  /* 0x00000000000c7213 */ /* 0x080fe20000000000 */
[----:B------:R-:W0:Y:S01]  /*0640*/  LDC R2, c[0x0][0x3c0] ;  /* 0x0000f000ff027b82 */ /* 0x000e220000000800 */
[----:B------:R-:W-:Y:S01]  /*0650*/  IABS R11, R3 ;  /* 0x00000003000b7213 */ /* 0x000fe20000000000 */
[----:B------:R-:W1:Y:S01]  /*0660*/  LDCU UR5, c[0x0][0x3b8] ;  /* 0x00007700ff0577ac */ /* 0x000e620008000800 */
[----:B------:R-:W2:Y:S01]  /*0670*/  I2F.RP R8, R12 ;  /* 0x0000000c00087306 */ /* 0x000ea20000209400 */
[----:B------:R-:W-:-:S04]  /*0680*/  LOP3.LUT R3, R3, R0, RZ, 0x3c, !PT ;  /* 0x0000000003037212 */ /* 0x000fc800078e3cff */
[----:B------:R-:W-:-:S03]  /*0690*/  ISETP.GE.AND P1, PT, R3, RZ, PT ;  /* 0x000000ff0300720c */ /* 0x000fc60003f26270 */
[----:B--2---:R-:W2:Y:S01]  /*06a0*/  MUFU.RCP R8, R8 ;  /* 0x0000000800087308 */ /* 0x004ea20000001000 */
[----:B0-----:R-:W-:Y:S01]  /*06b0*/  IABS R13, R2 ;  /* 0x00000002000d7213 */ /* 0x001fe20000000000 */
[----:B--2---:R-:W-:-:S06]  /*06c0*/  VIADD R6, R8, 0xffffffe ;  /* 0x0ffffffe08067836 */ /* 0x004fcc0000000000 */
[----:B------:R-:W0:Y:S08]  /*06d0*/  I2F.RP R8, R13 ;  /* 0x0000000d00087306 */ /* 0x000e300000209400 */
[----:B------:R2:W3:Y:S08]  /*06e0*/  F2I.FTZ.U32.TRUNC.NTZ R7, R6 ;  /* 0x0000000600077305 */ /* 0x0004f0000021f000 */
[----:B0-----:R-:W0:Y:S01]  /*06f0*/  MUFU.RCP R8, R8 ;  /* 0x0000000800087308 */ /* 0x001e220000001000 */
[----:B--2---:R-:W-:-:S02]  /*0700*/  IMAD.MOV.U32 R6, RZ, RZ, RZ ;  /* 0x000000ffff067224 */ /* 0x004fc400078e00ff */
[----:B---3--:R-:W-:-:S04]  /*0710*/  IMAD.MOV R9, RZ, RZ, -R7 ;  /* 0x000000ffff097224 */ /* 0x008fc800078e0a07 */
[----:B------:R-:W-:-:S04]  /*0720*/  IMAD R9, R9, R12, RZ ;  /* 0x0000000c09097224 */ /* 0x000fc800078e02ff */
[----:B------:R-:W-:-:S04]  /*0730*/  IMAD.HI.U32 R7, R7, R9, R6 ;  /* 0x0000000907077227 */ /* 0x000fc800078e0006 */
[----:B0-----:R-:W-:Y:S02]  /*0740*/  VIADD R9, R8, 0xffffffe ;  /* 0x0ffffffe08097836 */ /* 0x001fe40000000000 */
[----:B------:R-:W-:-:S05]  /*0750*/  IMAD.HI.U32 R6, R7, R11, RZ ;  /* 0x0000000b07067227 */ /* 0x000fca00078e00ff */
[----:B------:R-:W-:-:S05]  /*0760*/  IADD3 R7, PT, PT, -R6, RZ, RZ ;  /* 0x000000ff06077210 */ /* 0x000fca0007ffe1ff */
[----:B------:R-:W-:-:S05]  /*0770*/  IMAD R7, R12, R7, R11 ;  /* 0x000000070c077224 */ /* 0x000fca00078e020b */
[----:B------:R-:W-:-:S13]  /*0780*/  ISETP.GT.U32.AND P2, PT, R12, R7, PT ;  /* 0x000000070c00720c */ /* 0x000fda0003f44070 */
[----:B------:R-:W-:Y:S02]  /*0790*/  @!P2 IMAD.IADD R7, R7, 0x1, -R12 ;  /* 0x000000010707a824 */ /* 0x000fe400078e0a0c */
[----:B------:R-:W-:Y:S01]  /*07a0*/  @!P2 VIADD R6, R6, 0x1 ;  /* 0x000000010606a836 */ /* 0x000fe20000000000 */
[----:B------:R-:W-:Y:S02]  /*07b0*/  ISETP.NE.AND P2, PT, R0, RZ, PT ;  /* 0x000000ff0000720c */ /* 0x000fe40003f45270 */
[----:B------:R-:W-:Y:S02]  /*07c0*/  ISETP.GE.U32.AND P0, PT, R7, R12, PT ;  /* 0x0000000c0700720c */ /* 0x000fe40003f06070 */
[----:B------:R-:W0:Y:S11]  /*07d0*/  F2I.FTZ.U32.TRUNC.NTZ R7, R9 ;  /* 0x0000000900077305 */ /* 0x000e36000021f000 */
[----:B------:R-:W-:-:S05]  /*07e0*/  @P0 VIADD R6, R6, 0x1 ;  /* 0x0000000106060836 */ /* 0x000fca0000000000 */
[----:B------:R-:W-:Y:S01]  /*07f0*/  MOV R11, R6 ;  /* 0x00000006000b7202 */ /* 0x000fe20000000f00 */
[----:B0-----:R-:W-:-:S04]  /*0800*/  IMAD.MOV R6, RZ, RZ, -R7 ;  /* 0x000000ffff067224 */ /* 0x001fc800078e0a07 */
[----:B------:R-:W-:Y:S02]  /*0810*/  IMAD R3, R6, R13, RZ ;  /* 0x0000000d06037224 */ /* 0x000fe400078e02ff */
[----:B------:R-:W-:Y:S01]  /*0820*/  @!P1 IMAD.MOV R11, RZ, RZ, -R11 ;  /* 0x000000ffff0b9224 */ /* 0x000fe200078e0a0b */
[----:B------:R-:W-:Y:S01]  /*0830*/  @!P2 LOP3.LUT R11, RZ, R0, RZ, 0x33, !PT ;  /* 0x00000000ff0ba212 */ /* 0x000fe200078e33ff */
[----:B------:R-:W-:-:S03]  /*0840*/  IMAD.MOV.U32 R6, RZ, RZ, RZ ;  /* 0x000000ffff067224 */ /* 0x000fc600078e00ff */
[----:B------:R-:W-:Y:S01]  /*0850*/  IABS R0, R11 ;  /* 0x0000000b00007213 */ /* 0x000fe20000000000 */
[----:B------:R-:W-:Y:S01]  /*0860*/  IMAD.HI.U32 R6, R7, R3, R6 ;  /* 0x0000000307067227 */ /* 0x000fe200078e0006 */
[----:B------:R-:W-:-:S03]  /*0870*/  ISETP.GE.AND P2, PT, R11, RZ, PT ;  /* 0x000000ff0b00720c */ /* 0x000fc60003f46270 */
[----:B------:R-:W-:Y:S02]  /*0880*/  IMAD.MOV.U32 R7, RZ, RZ, RZ ;  /* 0x000000ffff077224 */ /* 0x000fe400078e00ff */
[----:B------:R-:W-:-:S04]  /*0890*/  IMAD.HI.U32 R6, R6, R0, RZ ;  /* 0x0000000006067227 */ /* 0x000fc800078e00ff */
[----:B------:R-:W-:-:S04]  /*08a0*/  IMAD.MOV R6, RZ, RZ, -R6 ;  /* 0x000000ffff067224 */ /* 0x000fc800078e0a06 */
[----:B------:R-:W-:-:S05]  /*08b0*/  IMAD R0, R13, R6, R0 ;  /* 0x000000060d007224 */ /* 0x000fca00078e0200 */
[----:B------:R-:W-:-:S13]  /*08c0*/  ISETP.GT.U32.AND P0, PT, R13, R0, PT ;  /* 0x000000000d00720c */ /* 0x000fda0003f04070 */
[----:B------:R-:W-:Y:S02]  /*08d0*/  @!P0 IADD3 R0, PT, PT, R0, -R13, RZ ;  /* 0x8000000d00008210 */ /* 0x000fe40007ffe0ff */
[----:B------:R-:W-:Y:S02]  /*08e0*/  ISETP.NE.AND P0, PT, R2, RZ, PT ;  /* 0x000000ff0200720c */ /* 0x000fe40003f05270 */
[----:B------:R-:W-:-:S13]  /*08f0*/  ISETP.GT.U32.AND P1, PT, R13, R0, PT ;  /* 0x000000000d00720c */ /* 0x000fda0003f24070 */
[----:B------:R-:W-:-:S04]  /*0900*/  @!P1 IMAD.IADD R0, R0, 0x1, -R13 ;  /* 0x0000000100009824 */ /* 0x000fc800078e0a0d */
[----:B------:R-:W-:Y:S01]  /*0910*/  @!P2 IMAD.MOV R0, RZ, RZ, -R0 ;  /* 0x000000ffff00a224 */ /* 0x000fe200078e0a00 */
[----:B------:R-:W-:-:S04]  /*0920*/  @!P0 LOP3.LUT R0, RZ, R2, RZ, 0x33, !PT ;  /* 0x00000002ff008212 */ /* 0x000fc800078e33ff */
[----:B------:R-:W-:-:S05]  /*0930*/  LOP3.LUT R3, RZ, R0, RZ, 0x33, !PT ;  /* 0x00000000ff037212 */ /* 0x000fca00078e33ff */
[----:B------:R-:W-:-:S05]  /*0940*/  IMAD.IADD R3, R3, 0x1, R2 ;  /* 0x0000000103037824 */ /* 0x000fca00078e0202 */
[----:B------:R-:W-:-:S06]  /*0950*/  SHF.L.U32 R6, R3, 0x2, RZ ;  /* 0x0000000203067819 */ /* 0x000fcc00000006ff */
[----:B-1----:R0:W5:Y:S01]  /*0960*/  SULD.D.BA.2D.STRONG.SM.TRAP R6, [R6], UR5 ;  /* 0x70ff050006067f99 */ /* 0x00216200081ea900 */
[----:B------:R-:W-:Y:S01]  /*0970*/  ISETP.NE.AND P0, PT, R11, R10, PT ;  /* 0x0000000a0b00720c */ /* 0x000fe20003f05270 */
[----:B------:R-:W-:Y:S01]  /*0980*/  IMAD.SHL.U32 R4, R4, 0x4, RZ ;  /* 0x0000000404047824 */ /* 0x000fe200078e00ff */
[----:B0-----:R-:W0:Y:S02]  /*0990*/  LDCU UR5, c[0x0][0x380] ;  /* 0x00007000ff0577ac */ /* 0x001e240008000800 */
[----:B-----5:R-:W-:-:S04]  /*09a0*/  SEL R0, R6, 0xff000000, P0 ;  /* 0xff00000006007807 */ /* 0x020fc80000000000 */
[----:B0-----:R0:W-:Y:S02]  /*09b0*/  SUST.D.BA.2D.STRONG.SM.TRAP [R4], R0, UR5 ;  /* 0x70ff050004007f9d */ /* 0x0011e4000810a900 */
[----:B0-----:R-:W-:Y:S05]  /*09c0*/  EXIT ;  /* 0x000000000000794d */ /* 0x001fea0003800000 */
        .weak           $__internal_0_$__cuda_sm3x_div_rn_noftz_f32_slowpath
        .type           $__internal_0_$__cuda_sm3x_div_rn_noftz_f32_slowpath,@function
        .size           $__internal_0_$__cuda_sm3x_div_rn_noftz_f32_slowpath,(.L_x_20 - $__internal_0_$__cuda_sm3x_div_rn_noftz_f32_slowpath)
$__internal_0_$__cuda_sm3x_div_rn_noftz_f32_slowpath:
[----:B------:R-:W-:Y:S02]  /*09d0*/  SHF.R.U32.HI R8, RZ, 0x17, R3 ;  /* 0x00000017ff087819 */ /* 0x000fe40000011603 */
[----:B------:R-:W-:Y:S02]  /*09e0*/  SHF.R.U32.HI R7, RZ, 0x17, R0 ;  /* 0x00000017ff077819 */ /* 0x000fe40000011600 */
[----:B------:R-:W-:Y:S02]  /*09f0*/  LOP3.LUT R12, R8, 0xff, RZ, 0xc0, !PT ;  /* 0x000000ff080c7812 */ /* 0x000fe400078ec0ff */
[----:B------:R-:W-:-:S03]  /*0a00*/  LOP3.LUT R10, R7, 0xff, RZ, 0xc0, !PT ;  /* 0x000000ff070a7812 */ /* 0x000fc600078ec0ff */
[----:B------:R-:W-:Y:S02]  /*0a10*/  VIADD R9, R12, 0xffffffff ;  /* 0xffffffff0c097836 */ /* 0x000fe40000000000 */
[----:B------:R-:W-:-:S03]  /*0a20*/  VIADD R8, R10, 0xffffffff ;  /* 0xffffffff0a087836 */ /* 0x000fc60000000000 */
[----:B------:R-:W-:-:S04]  /*0a30*/  ISETP.GT.U32.AND P0, PT, R9, 0xfd, PT ;  /* 0x000000fd0900780c */ /* 0x000fc80003f04070 */
[----:B------:R-:W-:-:S13]  /*0a40*/  ISETP.GT.U32.OR P0, PT, R8, 0xfd, P0 ;  /* 0x000000fd0800780c */ /* 0x000fda0000704470 */
[----:B------:R-:W-:Y:S01]  /*0a50*/  @!P0 IMAD.MOV.U32 R7, RZ, RZ, RZ ;  /* 0x000000ffff078224 */ /* 0x000fe200078e00ff */
[----:B------:R-:W-:Y:S06]  /*0a60*/  @!P0 BRA `(.L_x_11) ;  /* 0x00000000005c8947 */ /* 0x000fec0003800000 */
[----:B------:R-:W-:Y:S02]  /*0a70*/  FSETP.GTU.FTZ.AND P0, PT, |R0|, +INF , PT ;  /* 0x7f8000000000780b */ /* 0x000fe40003f1c200 */
[----:B------:R-:W-:-:S04]  /*0a80*/  FSETP.GTU.FTZ.AND P1, PT, |R3|, +INF , PT ;  /* 0x7f8000000300780b */ /* 0x000fc80003f3c200 */
[----:B------:R-:W-:-:S13]  /*0a90*/  PLOP3.LUT P0, PT, P0, P1, PT, 0xf8, 0x8f ;  /* 0x00000000008f781c */ /* 0x000fda0000703f70 */
[----:B------:R-:W-:Y:S05]  /*0aa0*/  @P0 BRA `(.L_x_12) ;  /* 0x0000000400440947 */ /* 0x000fea0003800000 */
[----:B------:R-:W-:-:S13]  /*0ab0*/  LOP3.LUT P0, RZ, R3, 0x7fffffff, R0, 0xc8, !PT ;  /* 0x7fffffff03ff7812 */ /* 0x000fda000780c800 */
[----:B------:R-:W-:Y:S05]  /*0ac0*/  @!P0 BRA `(.L_x_13) ;  /* 0x0000000400348947 */ /* 0x000fea0003800000 */
[C---:B------:R-:W-:Y:S02]  /*0ad0*/  FSETP.NEU.FTZ.AND P2, PT, |R0|.reuse, +INF , PT ;  /* 0x7f8000000000780b */ /* 0x040fe40003f5d200 */
[----:B------:R-:W-:Y:S02]  /*0ae0*/  FSETP.NEU.FTZ.AND P1, PT, |R3|, +INF , PT ;  /* 0x7f8000000300780b */ /* 0x000fe40003f3d200 */
[----:B------:R-:W-:-:S11]  /*0af0*/  FSETP.NEU.FTZ.AND P0, PT, |R0|, +INF , PT ;  /* 0x7f8000000000780b */ /* 0x000fd60003f1d200 */
[----:B------:R-:W-:Y:S05]  /*0b00*/  @!P1 BRA !P2, `(.L_x_13) ;  /* 0x0000000400249947 */ /* 0x000fea0005000000 */
[----:B------:R-:W-:-:S04]  /*0b10*/  LOP3.LUT P2, RZ, R0, 0x7fffffff, RZ, 0xc0, !PT ;  /* 0x7fffffff00ff7812 */ /* 0x000fc8000784c0ff */
[----:B------:R-:W-:-:S13]  /*0b20*/  PLOP3.LUT P1, PT, P1, P2, PT, 0x2f, 0xf2 ;  /* 0x0000000000f2781c */ /* 0x000fda0000f24577 */
[----:B------:R-:W-:Y:S05]  /*0b30*/  @P1 BRA `(.L_x_14) ;  /* 0x0000000400101947 */ /* 0x000fea0003800000 */
[----:B------:R-:W-:-:S04]  /*0b40*/  LOP3.LUT P1, RZ, R3, 0x7fffffff, RZ, 0xc0, !PT ;  /* 0x7fffffff03ff7812 */ /* 0x000fc8000782c0ff */
[----:B------:R-:W-:-:S13]  /*0b50*/  PLOP3.LUT P0, PT, P0, P1, PT, 0x2f, 0xf2 ;  /* 0x0000000000f2781c */ /* 0x000fda0000702577 */
[----:B------:R-:W-:Y:S05]  /*0b60*/  @P0 BRA `(.L_x_15) ;  /* 0x0000000000f80947 */ /* 0x000fea0003800000 */
[----:B------:R-:W-:Y:S02]  /*0b70*/  ISETP.GE.AND P0, PT, R8, RZ, PT ;  /* 0x000000ff0800720c */ /* 0x000fe40003f06270 */
[----:B------:R-:W-:-:S11]  /*0b80*/  ISETP.GE.AND P1, PT, R9, RZ, PT ;  /* 0x000000ff0900720c */ /* 0x000fd60003f26270 */
[----:B------:R-:W-:Y:S01]  /*0b90*/  @P0 MOV R7, RZ ;  /* 0x000000ff00070202 */ /* 0x000fe20000000f00 */
[----:B------:R-:W-:Y:S02]  /*0ba0*/  @!P0 IMAD.MOV.U32 R7, RZ, RZ, -0x40 ;  /* 0xffffffc0ff078424 */ /* 0x000fe400078e00ff */
[----:B------:R-:W-:Y:S01]  /*0bb0*/  @!P0 FFMA R0, R0, 1.84467440737095516160e+19, RZ ;  /* 0x5f80000000008823 */ /* 0x000fe200000000ff */
[----:B------:R-:W-:Y:S01]  /*0bc0*/  @!P1 FFMA R3, R3, 1.84467440737095516160e+19, RZ ;  /* 0x5f80000003039823 */ /* 0x000fe200000000ff */
[----:B------:R-:W-:-:S07]  /*0bd0*/  @!P1 VIADD R7, R7, 0x40 ;  /* 0x0000004007079836 */ /* 0x000fce0000000000 */
.L_x_11:
[----:B------:R-:W-:-:S05]  /*0be0*/  LEA R8, R12, 0xc0800000, 0x17 ;  /* 0xc08000000c087811 */ /* 0x000fca00078eb8ff */
[----:B------:R-:W-:Y:S02]  /*0bf0*/  IMAD.IADD R8, R3, 0x1, -R8 ;  /* 0x0000000103087824 */ /* 0x000fe400078e0a08 */
[----:B------:R-:W-:Y:S02]  /*0c00*/  VIADD R3, R10, 0xffffff81 ;  /* 0xffffff810a037836 */ /* 0x000fe40000000000 */
[----:B------:R0:W1:Y:S01]  /*0c10*/  MUFU.RCP R9, R8 ;  /* 0x0000000800097308 */ /* 0x0000620000001000 */
[----:B------:R-:W-:Y:S01]  /*0c20*/  FADD.FTZ R11, -R8, -RZ ;  /* 0x800000ff080b7221 */ /* 0x000fe20000010100 */
[C---:B------:R-:W-:Y:S01]  /*0c30*/  IMAD R0, R3.reuse, -0x800000, R0 ;  /* 0xff80000003007824 */ /* 0x040fe200078e0200 */
[----:B0-----:R-:W-:-:S04]  /*0c40*/  IADD3 R8, PT, PT, R3, 0x7f, -R12 ;  /* 0x0000007f03087810 */ /* 0x001fc80007ffe80c */
[----:B------:R-:W-:Y:S01]  /*0c50*/  IADD3 R8, PT, PT, R8, R7, RZ ;  /* 0x0000000708087210 */ /* 0x000fe20007ffe0ff */
[----:B-1----:R-:W-:-:S04]  /*0c60*/  FFMA R10, R9, R11, 1 ;  /* 0x3f800000090a7423 */ /* 0x002fc8000000000b */
[----:B------:R-:W-:-:S04]  /*0c70*/  FFMA R14, R9, R10, R9 ;  /* 0x0000000a090e7223 */ /* 0x000fc80000000009 */
[----:B------:R-:W-:-:S04]  /*0c80*/  FFMA R9, R0, R14, RZ ;  /* 0x0000000e00097223 */ /* 0x000fc800000000ff */
[----:B------:R-:W-:-:S04]  /*0c90*/  FFMA R10, R11, R9, R0 ;  /* 0x000000090b0a7223 */ /* 0x000fc80000000000 */
[----:B------:R-:W-:-:S04]  /*0ca0*/  FFMA R9, R14, R10, R9 ;  /* 0x0000000a0e097223 */ /* 0x000fc80000000009 */
[----:B------:R-:W-:-:S04]  /*0cb0*/  FFMA R10, R11, R9, R0 ;  /* 0x000000090b0a7223 */ /* 0x000fc80000000000 */
[----:B------:R-:W-:-:S05]  /*0cc0*/  FFMA R0, R14, R10, R9 ;  /* 0x0000000a0e007223 */ /* 0x000fca0000000009 */
[----:B------:R-:W-:-:S04]  /*0cd0*/  SHF.R.U32.HI R3, RZ, 0x17, R0 ;  /* 0x00000017ff037819 */ /* 0x000fc80000011600 */
[----:B------:R-:W-:-:S05]  /*0ce0*/  LOP3.LUT R3, R3, 0xff, RZ, 0xc0, !PT ;  /* 0x000000ff03037812 */ /* 0x000fca00078ec0ff */
[----:B------:R-:W-:-:S04]  /*0cf0*/  IMAD.IADD R11, R3, 0x1, R8 ;  /* 0x00000001030b7824 */ /* 0x000fc800078e0208 */
[----:B------:R-:W-:-:S05]  /*0d00*/  VIADD R3, R11, 0xffffffff ;  /* 0xffffffff0b037836 */ /* 0x000fca0000000000 */
[----:B------:R-:W-:-:S13]  /*0d10*/  ISETP.GE.U32.AND P0, PT, R3, 0xfe, PT ;  /* 0x000000fe0300780c */ /* 0x000fda0003f06070 */
[----:B------:R-:W-:Y:S05]  /*0d20*/  @!P0 BRA `(.L_x_16) ;  /* 0x0000000000808947 */ /* 0x000fea0003800000 */
[----:B------:R-:W-:-:S13]  /*0d30*/  ISETP.GT.AND P0, PT, R11, 0xfe, PT ;  /* 0x000000fe0b00780c */ /* 0x000fda0003f04270 */
[----:B------:R-:W-:Y:S05]  /*0d40*/  @P0 BRA `(.L_x_17) ;  /* 0x00000000006c0947 */ /* 0x000fea0003800000 */
[----:B------:R-:W-:-:S13]  /*0d50*/  ISETP.GE.AND P0, PT, R11, 0x1, PT ;  /* 0x000000010b00780c */ /* 0x000fda0003f06270 */
[----:B------:R-:W-:Y:S05]  /*0d60*/  @P0 BRA `(.L_x_18) ;  /* 0x0000000000980947 */ /* 0x000fea0003800000 */
[----:B------:R-:W-:Y:S02]  /*0d70*/  ISETP.GE.AND P0, PT, R11, -0x18, PT ;  /* 0xffffffe80b00780c */ /* 0x000fe40003f06270 */
[----:B------:R-:W-:-:S11]  /*0d80*/  LOP3.LUT R0, R0, 0x80000000, RZ, 0xc0, !PT ;  /* 0x8000000000007812 */ /* 0x000fd600078ec0ff */
[----:B------:R-:W-:Y:S05]  /*0d90*/  @!P0 BRA `(.L_x_18) ;  /* 0x00000000008c8947 */ /* 0x000fea0003800000 */
[CCC-:B------:R-:W-:Y:S01]  /*0da0*/  FFMA.RZ R3, R14.reuse, R10.reuse, R9.reuse ;  /* 0x0000000a0e037223 */ /* 0x1c0fe2000000c009 */
[CCC-:B------:R-:W-:Y:S01]  /*0db0*/  FFMA.RM R8, R14.reuse, R10.reuse, R9.reuse ;  /* 0x0000000a0e087223 */ /* 0x1c0fe20000004009 */
[C---:B------:R-:W-:Y:S02]  /*0dc0*/  ISETP.NE.AND P2, PT, R11.reuse, RZ, PT ;  /* 0x000000ff0b00720c */ /* 0x040fe40003f45270 */
[----:B------:R-:W-:Y:S02]  /*0dd0*/  ISETP.NE.AND P1, PT, R11, RZ, PT ;  /* 0x000000ff0b00720c */ /* 0x000fe40003f25270 */
[----:B------:R-:W-:Y:S01]  /*0de0*/  LOP3.LUT R7, R3, 0x7fffff, RZ, 0xc0, !PT ;  /* 0x007fffff03077812 */ /* 0x000fe200078ec0ff */
[----:B------:R-:W-:Y:S01]  /*0df0*/  FFMA.RP R3, R14, R10, R9 ;  /* 0x0000000a0e037223 */ /* 0x000fe20000008009 */
[----:B------:R-:W-:Y:S02]  /*0e00*/  VIADD R10, R11, 0x20 ;  /* 0x000000200b0a7836 */ /* 0x000fe40000000000 */
[----:B------:R-:W-:Y:S01]  /*0e10*/  LOP3.LUT R7, R7, 0x800000, RZ, 0xfc, !PT ;  /* 0x0080000007077812 */ /* 0x000fe200078efcff */
[----:B------:R-:W-:Y:S01]  /*0e20*/  IMAD.MOV R9, RZ, RZ, -R11 ;  /* 0x000000ffff097224 */ /* 0x000fe200078e0a0b */
[----:B------:R-:W-:-:S02]  /*0e30*/  FSETP.NEU.FTZ.AND P0, PT, R3, R8, PT ;  /* 0x000000080300720b */ /* 0x000fc40003f1d000 */
[----:B------:R-:W-:Y:S02]  /*0e40*/  SHF.L.U32 R10, R7, R10, RZ ;  /* 0x0000000a070a7219 */ /* 0x000fe400000006ff */
[----:B------:R-:W-:Y:S02]  /*0e50*/  SEL R8, R9, RZ, P2 ;  /* 0x000000ff09087207 */ /* 0x000fe40001000000 */
[----:B------:R-:W-:Y:S02]  /*0e60*/  ISETP.NE.AND P1, PT, R10, RZ, P1 ;  /* 0x000000ff0a00720c */ /* 0x000fe40000f25270 */
[----:B------:R-:W-:Y:S02]  /*0e70*/  SHF.R.U32.HI R8, RZ, R8, R7 ;  /* 0x00000008ff087219 */ /* 0x000fe40000011607 */
[----:B------:R-:W-:Y:S02]  /*0e80*/  PLOP3.LUT P0, PT, P0, P1, PT, 0xf8, 0x8f ;  /* 0x00000000008f781c */ /* 0x000fe40000703f70 */
[----:B------:R-:W-:-:S02]  /*0e90*/  SHF.R.U32.HI R10, RZ, 0x1, R8 ;  /* 0x00000001ff0a7819 */ /* 0x000fc40000011608 */
[----:B------:R-:W-:-:S04]  /*0ea0*/  SEL R3, RZ, 0x1, !P0 ;  /* 0x00000001ff037807 */ /* 0x000fc80004000000 */
[----:B------:R-:W-:-:S04]  /*0eb0*/  LOP3.LUT R3, R3, 0x1, R10, 0xf8, !PT ;  /* 0x0000000103037812 */ /* 0x000fc800078ef80a */
[----:B------:R-:W-:-:S04]  /*0ec0*/  LOP3.LUT R3, R3, R8, RZ, 0xc0, !PT ;  /* 0x0000000803037212 */ /* 0x000fc800078ec0ff */
[----:B------:R-:W-:-:S04]  /*0ed0*/  IADD3 R3, PT, PT, R10, R3, RZ ;  /* 0x000000030a037210 */ /* 0x000fc80007ffe0ff */
[----:B------:R-:W-:Y:S01]  /*0ee0*/  LOP3.LUT R0, R3, R0, RZ, 0xfc, !PT ;  /* 0x0000000003007212 */ /* 0x000fe200078efcff */
[----:B------:R-:W-:Y:S06]  /*0ef0*/  BRA `(.L_x_18) ;  /* 0x0000000000347947 */ /* 0x000fec0003800000 */
.L_x_17:
[----:B------:R-:W-:-:S04]  /*0f00*/  LOP3.LUT R0, R0, 0x80000000, RZ, 0xc0, !PT ;  /* 0x8000000000007812 */ /* 0x000fc800078ec0ff */
[----:B------:R-:W-:Y:S01]  /*0f10*/  LOP3.LUT R0, R0, 0x7f800000, RZ, 0xfc, !PT ;  /* 0x7f80000000007812 */ /* 0x000fe200078efcff */
[----:B------:R-:W-:Y:S06]  /*0f20*/  BRA `(.L_x_18) ;  /* 0x0000000000287947 */ /* 0x000fec0003800000 */
.L_x_16:
[----:B------:R-:W-:Y:S01]  /*0f30*/  IMAD R0, R8, 0x800000, R0 ;  /* 0x0080000008007824 */ /* 0x000fe200078e0200 */
[----:B------:R-:W-:Y:S06]  /*0f40*/  BRA `(.L_x_18) ;  /* 0x0000000000207947 */ /* 0x000fec0003800000 */
.L_x_15:
[----:B------:R-:W-:-:S04]  /*0f50*/  LOP3.LUT R0, R3, 0x80000000, R0, 0x48, !PT ;  /* 0x8000000003007812 */ /* 0x000fc800078e4800 */
[----:B------:R-:W-:Y:S01]  /*0f60*/  LOP3.LUT R0, R0, 0x7f800000, RZ, 0xfc, !PT ;  /* 0x7f80000000007812 */ /* 0x000fe200078efcff */
[----:B------:R-:W-:Y:S06]  /*0f70*/  BRA `(.L_x_18) ;  /* 0x0000000000147947 */ /* 0x000fec0003800000 */
.L_x_14:
[----:B------:R-:W-:Y:S01]  /*0f80*/  LOP3.LUT R0, R3, 0x80000000, R0, 0x48, !PT ;  /* 0x8000000003007812 */ /* 0x000fe200078e4800 */
[----:B------:R-:W-:Y:S06]  /*0f90*/  BRA `(.L_x_18) ;  /* 0x00000000000c7947 */ /* 0x000fec0003800000 */
.L_x_13:
[----:B------:R-:W0:Y:S01]  /*0fa0*/  MUFU.RSQ R0, -QNAN ;  /* 0xffc0000000007908 */ /* 0x000e220000001400 */
[----:B------:R-:W-:Y:S05]  /*0fb0*/  BRA `(.L_x_18) ;  /* 0x0000000000047947 */ /* 0x000fea0003800000 */
.L_x_12:
[----:B------:R-:W-:-:S07]  /*0fc0*/  FADD.FTZ R0, R0, R3 ;  /* 0x0000000300007221 */ /* 0x000fce0000010000 */
.L_x_18:
[----:B------:R-:W-:-:S04]  /*0fd0*/  IMAD.MOV.U32 R7, RZ, RZ, 0x0 ;  /* 0x00000000ff077424 */ /* 0x000fc800078e00ff */
[----:B0-----:R-:W-:Y:S05]  /*0fe0*/  RET.REL.NODEC R6 `(mandelbrot) ;  /* 0xfffffff006047950 */ /* 0x001fea0003c3ffff */
.L_x_19:
        /* <DEDUP_REMOVED lines=9> */
.L_x_20:


//--------------------- .nv.global.init           --------------------------
	.section	.nv.global.init,"aw",@progbits
	.align	4
.nv.global.init:
	.type		mrg32k3aM1SubSeq,@object
	.size		mrg32k3aM1SubSeq,(mrg32k3aM2SubSeq - mrg32k3aM1SubSeq)
mrg32k3aM1SubSeq:
        /*0000*/ 	.byte	0x0b, 0xcc, 0xee, 0x04, 0x73, 0x29, 0x8b, 0x6f, 0xf6, 0x53, 0x03, 0xf6, 0x23, 0xf6, 0xea, 0xda
        /* <DEDUP_REMOVED lines=125> */
	.type		mrg32k3aM2SubSeq,@object
	.size		mrg32k3aM2SubSeq,(mrg32k3aM1 - mrg32k3aM2SubSeq)
mrg32k3aM2SubSeq:
        /* <DEDUP_REMOVED lines=126> */
	.type		mrg32k3aM1,@object
	.size		mrg32k3aM1,(mrg32k3aM1Seq - mrg32k3aM1)
mrg32k3aM1:
        /* <DEDUP_REMOVED lines=144> */
	.type		mrg32k3aM1Seq,@object
	.size		mrg32k3aM1Seq,(mrg32k3aM2 - mrg32k3aM1Seq)
mrg32k3aM1Seq:
        /* <DEDUP_REMOVED lines=144> */
	.type		mrg32k3aM2,@object
	.size		mrg32k3aM2,(mrg32k3aM2Seq - mrg32k3aM2)
mrg32k3aM2:
        /* <DEDUP_REMOVED lines=144> */
	.type		mrg32k3aM2Seq,@object
	.size		mrg32k3aM2Seq,(precalc_xorwow_matrix - mrg32k3aM2Seq)
mrg32k3aM2Seq:
        /* <DEDUP_REMOVED lines=144> */
	.type		precalc_xorwow_matrix,@object
	.size		precalc_xorwow_matrix,(precalc_xorwow_offset_matrix - precalc_xorwow_matrix)
precalc_xorwow_matrix:
        /* <DEDUP_REMOVED lines=6400> */
	.type		precalc_xorwow_offset_matrix,@object
	.size		precalc_xorwow_offset_matrix,($str - precalc_xorwow_offset_matrix)
precalc_xorwow_offset_matrix:
        /* <DEDUP_REMOVED lines=6400> */
	.type		$str,@object
	.size		$str,($str$1 - $str)
$str:
        /*353c0*/ 	.byte	0x73, 0x69, 0x7a, 0x65, 0x6f, 0x66, 0x28, 0x63, 0x75, 0x72, 0x61, 0x6e, 0x64, 0x53, 0x74, 0x61
        /*353d0*/ 	.byte	0x74, 0x65, 0x53, 0x6f, 0x62, 0x6f, 0x6c, 0x33, 0x32, 0x5f, 0x74, 0x29, 0x3a, 0x20, 0x25, 0x64
        /*353e0*/ 	.byte	0x0a, 0x00
	.type		$str$1,@object
	.size		$str$1,(.L_10 - $str$1)
$str$1:
        /*353e2*/ 	.byte	0x69, 0x6e, 0x69, 0x74, 0x20, 0x73, 0x6f, 0x62, 0x6f, 0x6c, 0x44, 0x69, 0x72, 0x65, 0x63, 0x74
        /*353f2*/ 	.byte	0x69, 0x6f, 0x6e, 0x56, 0x65, 0x63, 0x74, 0x6f, 0x72, 0x73, 0x20, 0x6d, 0x61, 0x6c, 0x6c, 0x6f
        /*35402*/ 	.byte	0x63, 0x20, 0x66, 0x61, 0x69, 0x6c, 0x65, 0x64, 0x00
.L_10:


//--------------------- .nv.shared.reserved.0     --------------------------
	.section	.nv.shared.reserved.0,"aw",@nobits
	.weak		__nv_reservedSMEM_offset_0_alias
	.size		__nv_reservedSMEM_offset_0_alias, 0, 64
	.other		__nv_reservedSMEM_offset_0_alias,@"STO_CUDA_RESERVED_SHARED STV_DEFAULT"
__nv_reservedSMEM_offset_0_alias:
	.zero		0
	.zero		64


//--------------------- .nv.constant0.init        --------------------------
	.section	.nv.constant0.init,"a",@progbits
	.sectionflags	@""
	.align	4
.nv.constant0.init:
	.zero		896


//--------------------- .nv.constant0.mandelbrot  --------------------------
	.section	.nv.constant0.mandelbrot,"a",@progbits
	.sectionflags	@""
	.align	4
.nv.constant0.mandelbrot:
	.zero		980


//--------------------- SYMBOLS --------------------------

	.type		.nv.reservedSmem.offset0,@object
	.size		.nv.reservedSmem.offset0,0x4
	.type		malloc,@function
	.type		vprintf,@function
